//
// Generated by NVIDIA NVVM Compiler
//
// Compiler Build ID: CL-36424714
// Cuda compilation tools, release 13.0, V13.0.88
// Based on NVVM 20.0.0
//

.version 9.0
.target sm_100
.address_size 64

	// .globl	_Z12testPipelinePjS_S_Pf
.global .align 1 .b8 _ZN34_INTERNAL_b281330e_4_k_cu_2e116d824cuda3std3__436_GLOBAL__N__b281330e_4_k_cu_2e116d826ignoreE[1];
.global .align 1 .b8 _ZN34_INTERNAL_b281330e_4_k_cu_2e116d824cuda3std3__45__cpo5beginE[1];
.global .align 1 .b8 _ZN34_INTERNAL_b281330e_4_k_cu_2e116d824cuda3std3__45__cpo3endE[1];
.global .align 1 .b8 _ZN34_INTERNAL_b281330e_4_k_cu_2e116d824cuda3std3__45__cpo6cbeginE[1];
.global .align 1 .b8 _ZN34_INTERNAL_b281330e_4_k_cu_2e116d824cuda3std3__45__cpo4cendE[1];
.global .align 1 .b8 _ZN34_INTERNAL_b281330e_4_k_cu_2e116d824cuda3std3__419piecewise_constructE[1];
.global .align 1 .b8 _ZN34_INTERNAL_b281330e_4_k_cu_2e116d824cuda3std3__48in_placeE[1];
.global .align 1 .b8 _ZN34_INTERNAL_b281330e_4_k_cu_2e116d824cuda3std6ranges3__45__cpo4swapE[1];
.global .align 1 .b8 _ZN34_INTERNAL_b281330e_4_k_cu_2e116d824cuda3std6ranges3__45__cpo9iter_moveE[1];
.global .align 1 .b8 _ZN34_INTERNAL_b281330e_4_k_cu_2e116d824cuda3std6ranges3__45__cpo7advanceE[1];

.visible .entry _Z12testPipelinePjS_S_Pf(
	.param .u64 .ptr .align 1 _Z12testPipelinePjS_S_Pf_param_0,
	.param .u64 .ptr .align 1 _Z12testPipelinePjS_S_Pf_param_1,
	.param .u64 .ptr .align 1 _Z12testPipelinePjS_S_Pf_param_2,
	.param .u64 .ptr .align 1 _Z12testPipelinePjS_S_Pf_param_3
)
{


	ret;

}


// ===== COMPILED SASS (sm_100) =====

	.target	sm_100

	.elftype	@"ET_EXEC"


//--------------------- .note.nv.tkinfo           --------------------------
	.section	.note.nv.tkinfo,"",@"SHT_NOTE"
	.sectionflags	@"SHF_NOTE_NV_TKINFO"
	.tkinfo
        /*0018*/ 	.word	0x00000002
        /*0030*/ 	.string	""
        /*0030*/ 	.string	"ptxas"
        /*0030*/ 	.string	"Cuda compilation tools, release 13.0, V13.0.88"
        /*0030*/ 	.string	"Build cuda_13.0.r13.0/compiler.36424714_0"
        /*0030*/ 	.string	"-arch sm_100 -m 64 "



//--------------------- .note.nv.cuinfo           --------------------------
	.section	.note.nv.cuinfo,"",@"SHT_NOTE"
	.sectionflags	@"SHF_NOTE_NV_CUINFO"
        /*0018*/ 	.short	0x0002
        /*001a*/ 	.short	0x0064
        /*001c*/ 	.short	0x0082
	.zero		2


//--------------------- .nv.info                  --------------------------
	.section	.nv.info,"",@"SHT_CUDA_INFO"
	.align	4


	//----- nvinfo : EIATTR_REGCOUNT
	.align		4
        /*0000*/ 	.byte	0x04, 0x2f
        /*0002*/ 	.short	(.L_11 - .L_10)
	.align		4
.L_10:
        /*0004*/ 	.word	index@(_Z12testPipelinePjS_S_Pf)
        /*0008*/ 	.word	0x00000004


	//----- nvinfo : EIATTR_FRAME_SIZE
	.align		4
.L_11:
        /*000c*/ 	.byte	0x04, 0x11
        /*000e*/ 	.short	(.L_13 - .L_12)
	.align		4
.L_12:
        /*0010*/ 	.word	index@(_Z12testPipelinePjS_S_Pf)
        /*0014*/ 	.word	0x00000000


	//----- nvinfo : EIATTR_MIN_STACK_SIZE
	.align		4
.L_13:
        /*0018*/ 	.byte	0x04, 0x12
        /*001a*/ 	.short	(.L_15 - .L_14)
	.align		4
.L_14:
        /*001c*/ 	.word	index@(_Z12testPipelinePjS_S_Pf)
        /*0020*/ 	.word	0x00000000
.L_15:


//--------------------- .nv.compat                --------------------------
	.section	.nv.compat,"",@"SHT_CUDA_COMPAT_INFO"
	.align	4
        /*0000*/ 	.byte	0x02, 0x09, 0x00, 0x00, 0x02, 0x02, 0x01, 0x00, 0x02, 0x05, 0x05, 0x00, 0x03, 0x07, 0x01, 0x01
        /*0010*/ 	.byte	0x02, 0x03, 0x00, 0x00, 0x02, 0x06, 0x01, 0x00, 0x04, 0x0b, 0x08, 0x00, 0x09, 0x00, 0x00, 0x00
        /*0020*/ 	.byte	0x00, 0x00, 0x00, 0x00


//--------------------- .nv.info._Z12testPipelinePjS_S_Pf --------------------------
	.section	.nv.info._Z12testPipelinePjS_S_Pf,"",@"SHT_CUDA_INFO"
	.sectionflags	@""
	.align	4


	//----- nvinfo : EIATTR_CUDA_API_VERSION
	.align		4
        /*0000*/ 	.byte	0x04, 0x37
        /*0002*/ 	.short	(.L_17 - .L_16)
.L_16:
        /*0004*/ 	.word	0x00000082


	//----- nvinfo : EIATTR_KPARAM_INFO
	.align		4
.L_17:
        /*0008*/ 	.byte	0x04, 0x17
        /*000a*/ 	.short	(.L_19 - .L_18)
.L_18:
        /*000c*/ 	.word	0x00000000
        /*0010*/ 	.short	0x0003
        /*0012*/ 	.short	0x0018
        /*0014*/ 	.byte	0x00, 0xf5, 0x21, 0x00


	//----- nvinfo : EIATTR_KPARAM_INFO
	.align		4
.L_19:
        /*0018*/ 	.byte	0x04, 0x17
        /*001a*/ 	.short	(.L_21 - .L_20)
.L_20:
        /*001c*/ 	.word	0x00000000
        /*0020*/ 	.short	0x0002
        /*0022*/ 	.short	0x0010
        /*0024*/ 	.byte	0x00, 0xf5, 0x21, 0x00


	//----- nvinfo : EIATTR_KPARAM_INFO
	.align		4
.L_21:
        /*0028*/ 	.byte	0x04, 0x17
        /*002a*/ 	.short	(.L_23 - .L_22)
.L_22:
        /*002c*/ 	.word	0x00000000
        /*0030*/ 	.short	0x0001
        /*0032*/ 	.short	0x0008
        /*0034*/ 	.byte	0x00, 0xf5, 0x21, 0x00


	//----- nvinfo : EIATTR_KPARAM_INFO
	.align		4
.L_23:
        /*0038*/ 	.byte	0x04, 0x17
        /*003a*/ 	.short	(.L_25 - .L_24)
.L_24:
        /*003c*/ 	.word	0x00000000
        /*0040*/ 	.short	0x0000
        /*0042*/ 	.short	0x0000
        /*0044*/ 	.byte	0x00, 0xf5, 0x21, 0x00


	//----- nvinfo : EIATTR_SPARSE_MMA_MASK
	.align		4
.L_25:
        /*0048*/ 	.byte	0x03, 0x50
        /*004a*/ 	.short	0x0000


	//----- nvinfo : EIATTR_MAXREG_COUNT
	.align		4
        /*004c*/ 	.byte	0x03, 0x1b
        /*004e*/ 	.short	0x00ff


	//----- nvinfo : EIATTR_MERCURY_ISA_VERSION
	.align		4
        /*0050*/ 	.byte	0x03, 0x5f
        /*0052*/ 	.short	0x0101


	//----- nvinfo : EIATTR_VRC_CTA_INIT_COUNT
	.align		4
        /*0054*/ 	.byte	0x02, 0x4a
	.zero		1
	.zero		1


	//----- nvinfo : EIATTR_EXIT_INSTR_OFFSETS
	.align		4
        /*0058*/ 	.byte	0x04, 0x1c
        /*005a*/ 	.short	(.L_27 - .L_26)


	//   ....[0]....
.L_26:
        /*005c*/ 	.word	0x00000010


	//----- nvinfo : EIATTR_CBANK_PARAM_SIZE
	.align		4
.L_27:
        /*0060*/ 	.byte	0x03, 0x19
        /*0062*/ 	.short	0x0020


	//----- nvinfo : EIATTR_PARAM_CBANK
	.align		4
        /*0064*/ 	.byte	0x04, 0x0a
        /*0066*/ 	.short	(.L_29 - .L_28)
	.align		4
.L_28:
        /*0068*/ 	.word	index@(.nv.constant0._Z12testPipelinePjS_S_Pf)
        /*006c*/ 	.short	0x0380
        /*006e*/ 	.short	0x0020


	//----- nvinfo : EIATTR_SW_WAR
	.align		4
.L_29:
        /*0070*/ 	.byte	0x04, 0x36
        /*0072*/ 	.short	(.L_31 - .L_30)
.L_30:
        /*0074*/ 	.word	0x00000008
.L_31:


//--------------------- .nv.callgraph             --------------------------
	.section	.nv.callgraph,"",@"SHT_CUDA_CALLGRAPH"
	.align	4
	.sectionentsize	8
	.align		4
        /*0000*/ 	.word	0x00000000
	.align		4
        /*0004*/ 	.word	0xffffffff
	.align		4
        /*0008*/ 	.word	0x00000000
	.align		4
        /*000c*/ 	.word	0xfffffffe
	.align		4
        /*0010*/ 	.word	0x00000000
	.align		4
        /*0014*/ 	.word	0xfffffffd
	.align		4
        /*0018*/ 	.word	0x00000000
	.align		4
        /*001c*/ 	.word	0xfffffffc


//--------------------- .nv.constant4             --------------------------
	.section	.nv.constant4,"a",@progbits
	.align	8
	.align		8
.nv.constant4:
        /*0000*/ 	.dword	_ZN34_INTERNAL_b281330e_4_k_cu_2e116d824cuda3std3__436_GLOBAL__N__b281330e_4_k_cu_2e116d826ignoreE
	.align		8
        /*0008*/ 	.dword	_ZN34_INTERNAL_b281330e_4_k_cu_2e116d824cuda3std3__45__cpo5beginE
	.align		8
        /*0010*/ 	.dword	_ZN34_INTERNAL_b281330e_4_k_cu_2e116d824cuda3std3__45__cpo3endE
	.align		8
        /*0018*/ 	.dword	_ZN34_INTERNAL_b281330e_4_k_cu_2e116d824cuda3std3__45__cpo6cbeginE
	.align		8
        /*0020*/ 	.dword	_ZN34_INTERNAL_b281330e_4_k_cu_2e116d824cuda3std3__45__cpo4cendE
	.align		8
        /*0028*/ 	.dword	_ZN34_INTERNAL_b281330e_4_k_cu_2e116d824cuda3std3__419piecewise_constructE
	.align		8
        /*0030*/ 	.dword	_ZN34_INTERNAL_b281330e_4_k_cu_2e116d824cuda3std3__48in_placeE
	.align		8
        /*0038*/ 	.dword	_ZN34_INTERNAL_b281330e_4_k_cu_2e116d824cuda3std6ranges3__45__cpo4swapE
	.align		8
        /*0040*/ 	.dword	_ZN34_INTERNAL_b281330e_4_k_cu_2e116d824cuda3std6ranges3__45__cpo9iter_moveE
	.align		8
        /*0048*/ 	.dword	_ZN34_INTERNAL_b281330e_4_k_cu_2e116d824cuda3std6ranges3__45__cpo7advanceE


//--------------------- .text._Z12testPipelinePjS_S_Pf --------------------------
	.section	.text._Z12testPipelinePjS_S_Pf,"ax",@progbits
	.align	128
        .global         _Z12testPipelinePjS_S_Pf
        .type           _Z12testPipelinePjS_S_Pf,@function
        .size           _Z12testPipelinePjS_S_Pf,(.L_x_1 - _Z12testPipelinePjS_S_Pf)
        .other          _Z12testPipelinePjS_S_Pf,@"STO_CUDA_ENTRY STV_DEFAULT"
_Z12testPipelinePjS_S_Pf:
.text._Z12testPipelinePjS_S_Pf:
[----:B------:R-:W-:Y:S01]  /*0000*/  LDC R1, c[0x0][0x37c] ;  /* 0x0000df00ff017b82 */ /* 0x000fe20000000800 */
[----:B------:R-:W-:Y:S05]  /*0010*/  EXIT ;  /* 0x000000000000794d */ /* 0x000fea0003800000 */
.L_x_0:
[----:B------:R-:W-:-:S00]  /*0020*/  BRA `(.L_x_0) ;  /* 0xfffffffc00fc7947 */ /* 0x000fc0000383ffff */
[----:B------:R-:W-:-:S00]  /*0030*/  NOP ;  /* 0x0000000000007918 */ /* 0x000fc00000000000 */
        /* <DEDUP_REMOVED lines=12> */
.L_x_1:


//--------------------- .nv.shared.reserved.0     --------------------------
	.section	.nv.shared.reserved.0,"aw",@nobits
	.weak		__nv_reservedSMEM_offset_0_alias
	.size		__nv_reservedSMEM_offset_0_alias, 0, 64
	.other		__nv_reservedSMEM_offset_0_alias,@"STO_CUDA_RESERVED_SHARED STV_DEFAULT"
__nv_reservedSMEM_offset_0_alias:
	.zero		0
	.zero		64


//--------------------- .nv.global                --------------------------
	.section	.nv.global,"aw",@nobits
.nv.global:
	.type		_ZN34_INTERNAL_b281330e_4_k_cu_2e116d824cuda3std6ranges3__45__cpo9iter_moveE,@object
	.size		_ZN34_INTERNAL_b281330e_4_k_cu_2e116d824cuda3std6ranges3__45__cpo9iter_moveE,(_ZN34_INTERNAL_b281330e_4_k_cu_2e116d824cuda3std3__436_GLOBAL__N__b281330e_4_k_cu_2e116d826ignoreE - _ZN34_INTERNAL_b281330e_4_k_cu_2e116d824cuda3std6ranges3__45__cpo9iter_moveE)
_ZN34_INTERNAL_b281330e_4_k_cu_2e116d824cuda3std6ranges3__45__cpo9iter_moveE:
	.zero		1
	.type		_ZN34_INTERNAL_b281330e_4_k_cu_2e116d824cuda3std3__436_GLOBAL__N__b281330e_4_k_cu_2e116d826ignoreE,@object
	.size		_ZN34_INTERNAL_b281330e_4_k_cu_2e116d824cuda3std3__436_GLOBAL__N__b281330e_4_k_cu_2e116d826ignoreE,(_ZN34_INTERNAL_b281330e_4_k_cu_2e116d824cuda3std3__45__cpo4cendE - _ZN34_INTERNAL_b281330e_4_k_cu_2e116d824cuda3std3__436_GLOBAL__N__b281330e_4_k_cu_2e116d826ignoreE)
_ZN34_INTERNAL_b281330e_4_k_cu_2e116d824cuda3std3__436_GLOBAL__N__b281330e_4_k_cu_2e116d826ignoreE:
	.zero		1
	.type		_ZN34_INTERNAL_b281330e_4_k_cu_2e116d824cuda3std3__45__cpo4cendE,@object
	.size		_ZN34_INTERNAL_b281330e_4_k_cu_2e116d824cuda3std3__45__cpo4cendE,(_ZN34_INTERNAL_b281330e_4_k_cu_2e116d824cuda3std3__45__cpo3endE - _ZN34_INTERNAL_b281330e_4_k_cu_2e116d824cuda3std3__45__cpo4cendE)
_ZN34_INTERNAL_b281330e_4_k_cu_2e116d824cuda3std3__45__cpo4cendE:
	.zero		1
	.type		_ZN34_INTERNAL_b281330e_4_k_cu_2e116d824cuda3std3__45__cpo3endE,@object
	.size		_ZN34_INTERNAL_b281330e_4_k_cu_2e116d824cuda3std3__45__cpo3endE,(_ZN34_INTERNAL_b281330e_4_k_cu_2e116d824cuda3std3__48in_placeE - _ZN34_INTERNAL_b281330e_4_k_cu_2e116d824cuda3std3__45__cpo3endE)
_ZN34_INTERNAL_b281330e_4_k_cu_2e116d824cuda3std3__45__cpo3endE:
	.zero		1
	.type		_ZN34_INTERNAL_b281330e_4_k_cu_2e116d824cuda3std3__48in_placeE,@object
	.size		_ZN34_INTERNAL_b281330e_4_k_cu_2e116d824cuda3std3__48in_placeE,(_ZN34_INTERNAL_b281330e_4_k_cu_2e116d824cuda3std6ranges3__45__cpo7advanceE - _ZN34_INTERNAL_b281330e_4_k_cu_2e116d824cuda3std3__48in_placeE)
_ZN34_INTERNAL_b281330e_4_k_cu_2e116d824cuda3std3__48in_placeE:
	.zero		1
	.type		_ZN34_INTERNAL_b281330e_4_k_cu_2e116d824cuda3std6ranges3__45__cpo7advanceE,@object
	.size		_ZN34_INTERNAL_b281330e_4_k_cu_2e116d824cuda3std6ranges3__45__cpo7advanceE,(_ZN34_INTERNAL_b281330e_4_k_cu_2e116d824cuda3std3__45__cpo5beginE - _ZN34_INTERNAL_b281330e_4_k_cu_2e116d824cuda3std6ranges3__45__cpo7advanceE)
_ZN34_INTERNAL_b281330e_4_k_cu_2e116d824cuda3std6ranges3__45__cpo7advanceE:
	.zero		1
	.type		_ZN34_INTERNAL_b281330e_4_k_cu_2e116d824cuda3std3__45__cpo5beginE,@object
	.size		_ZN34_INTERNAL_b281330e_4_k_cu_2e116d824cuda3std3__45__cpo5beginE,(_ZN34_INTERNAL_b281330e_4_k_cu_2e116d824cuda3std3__419piecewise_constructE - _ZN34_INTERNAL_b281330e_4_k_cu_2e116d824cuda3std3__45__cpo5beginE)
_ZN34_INTERNAL_b281330e_4_k_cu_2e116d824cuda3std3__45__cpo5beginE:
	.zero		1
	.type		_ZN34_INTERNAL_b281330e_4_k_cu_2e116d824cuda3std3__419piecewise_constructE,@object
	.size		_ZN34_INTERNAL_b281330e_4_k_cu_2e116d824cuda3std3__419piecewise_constructE,(_ZN34_INTERNAL_b281330e_4_k_cu_2e116d824cuda3std3__45__cpo6cbeginE - _ZN34_INTERNAL_b281330e_4_k_cu_2e116d824cuda3std3__419piecewise_constructE)
_ZN34_INTERNAL_b281330e_4_k_cu_2e116d824cuda3std3__419piecewise_constructE:
	.zero		1
	.type		_ZN34_INTERNAL_b281330e_4_k_cu_2e116d824cuda3std3__45__cpo6cbeginE,@object
	.size		_ZN34_INTERNAL_b281330e_4_k_cu_2e116d824cuda3std3__45__cpo6cbeginE,(_ZN34_INTERNAL_b281330e_4_k_cu_2e116d824cuda3std6ranges3__45__cpo4swapE - _ZN34_INTERNAL_b281330e_4_k_cu_2e116d824cuda3std3__45__cpo6cbeginE)
_ZN34_INTERNAL_b281330e_4_k_cu_2e116d824cuda3std3__45__cpo6cbeginE:
	.zero		1
	.type		_ZN34_INTERNAL_b281330e_4_k_cu_2e116d824cuda3std6ranges3__45__cpo4swapE,@object
	.size		_ZN34_INTERNAL_b281330e_4_k_cu_2e116d824cuda3std6ranges3__45__cpo4swapE,(.L_7 - _ZN34_INTERNAL_b281330e_4_k_cu_2e116d824cuda3std6ranges3__45__cpo4swapE)
_ZN34_INTERNAL_b281330e_4_k_cu_2e116d824cuda3std6ranges3__45__cpo4swapE:
	.zero		1
.L_7:


//--------------------- .nv.constant0._Z12testPipelinePjS_S_Pf --------------------------
	.section	.nv.constant0._Z12testPipelinePjS_S_Pf,"a",@progbits
	.sectionflags	@""
	.align	4
.nv.constant0._Z12testPipelinePjS_S_Pf:
	.zero		928


//--------------------- SYMBOLS --------------------------

	.type		.nv.reservedSmem.offset0,@object
	.size		.nv.reservedSmem.offset0,0x4
